//
// Generated by NVIDIA NVVM Compiler
//
// Compiler Build ID: CL-36424714
// Cuda compilation tools, release 13.0, V13.0.88
// Based on NVVM 20.0.0
//

.version 9.0
.target sm_100
.address_size 64

	// .globl	_Z14oddPhaseKernelPii

.visible .entry _Z14oddPhaseKernelPii(
	.param .u64 .ptr .align 1 _Z14oddPhaseKernelPii_param_0,
	.param .u32 _Z14oddPhaseKernelPii_param_1
)
{
	.reg .pred 	%p<5>;
	.reg .b32 	%r<12>;
	.reg .b64 	%rd<5>;

	ld.param.u64 	%rd2, [_Z14oddPhaseKernelPii_param_0];
	ld.param.u32 	%r4, [_Z14oddPhaseKernelPii_param_1];
	mov.u32 	%r6, %tid.x;
	mov.u32 	%r7, %ctaid.x;
	mov.u32 	%r8, %ntid.x;
	mad.lo.s32 	%r9, %r7, %r8, %r6;
	and.b32  	%r10, %r9, -2147483647;
	setp.ne.s32 	%p1, %r10, 1;
	add.s32 	%r11, %r4, -1;
	setp.ge.s32 	%p2, %r9, %r11;
	or.pred  	%p3, %p1, %p2;
	@%p3 bra 	$L__BB0_3;
	cvta.to.global.u64 	%rd3, %rd2;
	mul.wide.u32 	%rd4, %r9, 4;
	add.s64 	%rd1, %rd3, %rd4;
	ld.global.u32 	%r2, [%rd1];
	ld.global.u32 	%r3, [%rd1+4];
	setp.le.s32 	%p4, %r2, %r3;
	@%p4 bra 	$L__BB0_3;
	st.global.u32 	[%rd1], %r3;
	st.global.u32 	[%rd1+4], %r2;
$L__BB0_3:
	ret;

}
	// .globl	_Z15evenPhaseKernelPii
.visible .entry _Z15evenPhaseKernelPii(
	.param .u64 .ptr .align 1 _Z15evenPhaseKernelPii_param_0,
	.param .u32 _Z15evenPhaseKernelPii_param_1
)
{
	.reg .pred 	%p<5>;
	.reg .b32 	%r<12>;
	.reg .b64 	%rd<5>;

	ld.param.u64 	%rd2, [_Z15evenPhaseKernelPii_param_0];
	ld.param.u32 	%r4, [_Z15evenPhaseKernelPii_param_1];
	mov.u32 	%r6, %tid.x;
	mov.u32 	%r7, %ctaid.x;
	mov.u32 	%r8, %ntid.x;
	mad.lo.s32 	%r9, %r7, %r8, %r6;
	and.b32  	%r10, %r9, 1;
	setp.eq.b32 	%p1, %r10, 1;
	add.s32 	%r11, %r4, -1;
	setp.ge.s32 	%p2, %r9, %r11;
	or.pred  	%p3, %p1, %p2;
	@%p3 bra 	$L__BB1_3;
	cvta.to.global.u64 	%rd3, %rd2;
	mul.wide.s32 	%rd4, %r9, 4;
	add.s64 	%rd1, %rd3, %rd4;
	ld.global.u32 	%r2, [%rd1];
	ld.global.u32 	%r3, [%rd1+4];
	setp.le.s32 	%p4, %r2, %r3;
	@%p4 bra 	$L__BB1_3;
	st.global.u32 	[%rd1], %r3;
	st.global.u32 	[%rd1+4], %r2;
$L__BB1_3:
	ret;

}


// ===== COMPILED SASS (sm_100) =====

	.target	sm_100

	.elftype	@"ET_EXEC"


//--------------------- .note.nv.tkinfo           --------------------------
	.section	.note.nv.tkinfo,"",@"SHT_NOTE"
	.sectionflags	@"SHF_NOTE_NV_TKINFO"
	.tkinfo
        /*0018*/ 	.word	0x00000002
        /*0030*/ 	.string	""
        /*0030*/ 	.string	"ptxas"
        /*0030*/ 	.string	"Cuda compilation tools, release 13.0, V13.0.88"
        /*0030*/ 	.string	"Build cuda_13.0.r13.0/compiler.36424714_0"
        /*0030*/ 	.string	"-arch sm_100 -m 64 "



//--------------------- .note.nv.cuinfo           --------------------------
	.section	.note.nv.cuinfo,"",@"SHT_NOTE"
	.sectionflags	@"SHF_NOTE_NV_CUINFO"
        /*0018*/ 	.short	0x0002
        /*001a*/ 	.short	0x0064
        /*001c*/ 	.short	0x0082
	.zero		2


//--------------------- .nv.info                  --------------------------
	.section	.nv.info,"",@"SHT_CUDA_INFO"
	.align	4


	//----- nvinfo : EIATTR_REGCOUNT
	.align		4
        /*0000*/ 	.byte	0x04, 0x2f
        /*0002*/ 	.short	(.L_1 - .L_0)
	.align		4
.L_0:
        /*0004*/ 	.word	index@(_Z14oddPhaseKernelPii)
        /*0008*/ 	.word	0x00000008


	//----- nvinfo : EIATTR_FRAME_SIZE
	.align		4
.L_1:
        /*000c*/ 	.byte	0x04, 0x11
        /*000e*/ 	.short	(.L_3 - .L_2)
	.align		4
.L_2:
        /*0010*/ 	.word	index@(_Z14oddPhaseKernelPii)
        /*0014*/ 	.word	0x00000000


	//----- nvinfo : EIATTR_REGCOUNT
	.align		4
.L_3:
        /*0018*/ 	.byte	0x04, 0x2f
        /*001a*/ 	.short	(.L_5 - .L_4)
	.align		4
.L_4:
        /*001c*/ 	.word	index@(_Z15evenPhaseKernelPii)
        /*0020*/ 	.word	0x00000008


	//----- nvinfo : EIATTR_FRAME_SIZE
	.align		4
.L_5:
        /*0024*/ 	.byte	0x04, 0x11
        /*0026*/ 	.short	(.L_7 - .L_6)
	.align		4
.L_6:
        /*0028*/ 	.word	index@(_Z15evenPhaseKernelPii)
        /*002c*/ 	.word	0x00000000


	//----- nvinfo : EIATTR_MIN_STACK_SIZE
	.align		4
.L_7:
        /*0030*/ 	.byte	0x04, 0x12
        /*0032*/ 	.short	(.L_9 - .L_8)
	.align		4
.L_8:
        /*0034*/ 	.word	index@(_Z15evenPhaseKernelPii)
        /*0038*/ 	.word	0x00000000


	//----- nvinfo : EIATTR_MIN_STACK_SIZE
	.align		4
.L_9:
        /*003c*/ 	.byte	0x04, 0x12
        /*003e*/ 	.short	(.L_11 - .L_10)
	.align		4
.L_10:
        /*0040*/ 	.word	index@(_Z14oddPhaseKernelPii)
        /*0044*/ 	.word	0x00000000
.L_11:


//--------------------- .nv.compat                --------------------------
	.section	.nv.compat,"",@"SHT_CUDA_COMPAT_INFO"
	.align	4
        /*0000*/ 	.byte	0x02, 0x09, 0x00, 0x00, 0x02, 0x02, 0x01, 0x00, 0x02, 0x05, 0x05, 0x00, 0x03, 0x07, 0x01, 0x01
        /*0010*/ 	.byte	0x02, 0x03, 0x00, 0x00, 0x02, 0x06, 0x01, 0x00, 0x04, 0x0b, 0x08, 0x00, 0x09, 0x00, 0x00, 0x00
        /*0020*/ 	.byte	0x00, 0x00, 0x00, 0x00


//--------------------- .nv.info._Z15evenPhaseKernelPii --------------------------
	.section	.nv.info._Z15evenPhaseKernelPii,"",@"SHT_CUDA_INFO"
	.sectionflags	@""
	.align	4


	//----- nvinfo : EIATTR_CUDA_API_VERSION
	.align		4
        /*0000*/ 	.byte	0x04, 0x37
        /*0002*/ 	.short	(.L_13 - .L_12)
.L_12:
        /*0004*/ 	.word	0x00000082


	//----- nvinfo : EIATTR_KPARAM_INFO
	.align		4
.L_13:
        /*0008*/ 	.byte	0x04, 0x17
        /*000a*/ 	.short	(.L_15 - .L_14)
.L_14:
        /*000c*/ 	.word	0x00000000
        /*0010*/ 	.short	0x0001
        /*0012*/ 	.short	0x0008
        /*0014*/ 	.byte	0x00, 0xf0, 0x11, 0x00


	//----- nvinfo : EIATTR_KPARAM_INFO
	.align		4
.L_15:
        /*0018*/ 	.byte	0x04, 0x17
        /*001a*/ 	.short	(.L_17 - .L_16)
.L_16:
        /*001c*/ 	.word	0x00000000
        /*0020*/ 	.short	0x0000
        /*0022*/ 	.short	0x0000
        /*0024*/ 	.byte	0x00, 0xf5, 0x21, 0x00


	//----- nvinfo : EIATTR_SPARSE_MMA_MASK
	.align		4
.L_17:
        /*0028*/ 	.byte	0x03, 0x50
        /*002a*/ 	.short	0x0000


	//----- nvinfo : EIATTR_MAXREG_COUNT
	.align		4
        /*002c*/ 	.byte	0x03, 0x1b
        /*002e*/ 	.short	0x00ff


	//----- nvinfo : EIATTR_MERCURY_ISA_VERSION
	.align		4
        /*0030*/ 	.byte	0x03, 0x5f
        /*0032*/ 	.short	0x0101


	//----- nvinfo : EIATTR_VRC_CTA_INIT_COUNT
	.align		4
        /*0034*/ 	.byte	0x02, 0x4a
	.zero		1
	.zero		1


	//----- nvinfo : EIATTR_EXIT_INSTR_OFFSETS
	.align		4
        /*0038*/ 	.byte	0x04, 0x1c
        /*003a*/ 	.short	(.L_19 - .L_18)


	//   ....[0]....
.L_18:
        /*003c*/ 	.word	0x000000a0


	//   ....[1]....
        /*0040*/ 	.word	0x00000110


	//   ....[2]....
        /*0044*/ 	.word	0x00000140


	//----- nvinfo : EIATTR_CBANK_PARAM_SIZE
	.align		4
.L_19:
        /*0048*/ 	.byte	0x03, 0x19
        /*004a*/ 	.short	0x000c


	//----- nvinfo : EIATTR_PARAM_CBANK
	.align		4
        /*004c*/ 	.byte	0x04, 0x0a
        /*004e*/ 	.short	(.L_21 - .L_20)
	.align		4
.L_20:
        /*0050*/ 	.word	index@(.nv.constant0._Z15evenPhaseKernelPii)
        /*0054*/ 	.short	0x0380
        /*0056*/ 	.short	0x000c


	//----- nvinfo : EIATTR_SW_WAR
	.align		4
.L_21:
        /*0058*/ 	.byte	0x04, 0x36
        /*005a*/ 	.short	(.L_23 - .L_22)
.L_22:
        /*005c*/ 	.word	0x00000008
.L_23:


//--------------------- .nv.info._Z14oddPhaseKernelPii --------------------------
	.section	.nv.info._Z14oddPhaseKernelPii,"",@"SHT_CUDA_INFO"
	.sectionflags	@""
	.align	4


	//----- nvinfo : EIATTR_CUDA_API_VERSION
	.align		4
        /*0000*/ 	.byte	0x04, 0x37
        /*0002*/ 	.short	(.L_25 - .L_24)
.L_24:
        /*0004*/ 	.word	0x00000082


	//----- nvinfo : EIATTR_KPARAM_INFO
	.align		4
.L_25:
        /*0008*/ 	.byte	0x04, 0x17
        /*000a*/ 	.short	(.L_27 - .L_26)
.L_26:
        /*000c*/ 	.word	0x00000000
        /*0010*/ 	.short	0x0001
        /*0012*/ 	.short	0x0008
        /*0014*/ 	.byte	0x00, 0xf0, 0x11, 0x00


	//----- nvinfo : EIATTR_KPARAM_INFO
	.align		4
.L_27:
        /*0018*/ 	.byte	0x04, 0x17
        /*001a*/ 	.short	(.L_29 - .L_28)
.L_28:
        /*001c*/ 	.word	0x00000000
        /*0020*/ 	.short	0x0000
        /*0022*/ 	.short	0x0000
        /*0024*/ 	.byte	0x00, 0xf5, 0x21, 0x00


	//----- nvinfo : EIATTR_SPARSE_MMA_MASK
	.align		4
.L_29:
        /*0028*/ 	.byte	0x03, 0x50
        /*002a*/ 	.short	0x0000


	//----- nvinfo : EIATTR_MAXREG_COUNT
	.align		4
        /*002c*/ 	.byte	0x03, 0x1b
        /*002e*/ 	.short	0x00ff


	//----- nvinfo : EIATTR_MERCURY_ISA_VERSION
	.align		4
        /*0030*/ 	.byte	0x03, 0x5f
        /*0032*/ 	.short	0x0101


	//----- nvinfo : EIATTR_VRC_CTA_INIT_COUNT
	.align		4
        /*0034*/ 	.byte	0x02, 0x4a
	.zero		1
	.zero		1


	//----- nvinfo : EIATTR_EXIT_INSTR_OFFSETS
	.align		4
        /*0038*/ 	.byte	0x04, 0x1c
        /*003a*/ 	.short	(.L_31 - .L_30)


	//   ....[0]....
.L_30:
        /*003c*/ 	.word	0x000000a0


	//   ....[1]....
        /*0040*/ 	.word	0x00000110


	//   ....[2]....
        /*0044*/ 	.word	0x00000140


	//----- nvinfo : EIATTR_CBANK_PARAM_SIZE
	.align		4
.L_31:
        /*0048*/ 	.byte	0x03, 0x19
        /*004a*/ 	.short	0x000c


	//----- nvinfo : EIATTR_PARAM_CBANK
	.align		4
        /*004c*/ 	.byte	0x04, 0x0a
        /*004e*/ 	.short	(.L_33 - .L_32)
	.align		4
.L_32:
        /*0050*/ 	.word	index@(.nv.constant0._Z14oddPhaseKernelPii)
        /*0054*/ 	.short	0x0380
        /*0056*/ 	.short	0x000c


	//----- nvinfo : EIATTR_SW_WAR
	.align		4
.L_33:
        /*0058*/ 	.byte	0x04, 0x36
        /*005a*/ 	.short	(.L_35 - .L_34)
.L_34:
        /*005c*/ 	.word	0x00000008
.L_35:


//--------------------- .nv.callgraph             --------------------------
	.section	.nv.callgraph,"",@"SHT_CUDA_CALLGRAPH"
	.align	4
	.sectionentsize	8
	.align		4
        /*0000*/ 	.word	0x00000000
	.align		4
        /*0004*/ 	.word	0xffffffff
	.align		4
        /*0008*/ 	.word	0x00000000
	.align		4
        /*000c*/ 	.word	0xfffffffe
	.align		4
        /*0010*/ 	.word	0x00000000
	.align		4
        /*0014*/ 	.word	0xfffffffd
	.align		4
        /*0018*/ 	.word	0x00000000
	.align		4
        /*001c*/ 	.word	0xfffffffc


//--------------------- .text._Z15evenPhaseKernelPii --------------------------
	.section	.text._Z15evenPhaseKernelPii,"ax",@progbits
	.align	128
        .global         _Z15evenPhaseKernelPii
        .type           _Z15evenPhaseKernelPii,@function
        .size           _Z15evenPhaseKernelPii,(.L_x_2 - _Z15evenPhaseKernelPii)
        .other          _Z15evenPhaseKernelPii,@"STO_CUDA_ENTRY STV_DEFAULT"
_Z15evenPhaseKernelPii:
.text._Z15evenPhaseKernelPii:
[----:B------:R-:W-:Y:S01]  /*0000*/  LDC R1, c[0x0][0x37c] ;  /* 0x0000df00ff017b82 */ /* 0x000fe20000000800 */
[----:B------:R-:W0:Y:S07]  /*0010*/  S2R R5, SR_TID.X ;  /* 0x0000000000057919 */ /* 0x000e2e0000002100 */
[----:B------:R-:W0:Y:S01]  /*0020*/  S2UR UR5, SR_CTAID.X ;  /* 0x00000000000579c3 */ /* 0x000e220000002500 */
[----:B------:R-:W1:Y:S07]  /*0030*/  LDCU UR4, c[0x0][0x388] ;  /* 0x00007100ff0477ac */ /* 0x000e6e0008000800 */
[----:B------:R-:W0:Y:S01]  /*0040*/  LDC R0, c[0x0][0x360] ;  /* 0x0000d800ff007b82 */ /* 0x000e220000000800 */
[----:B-1----:R-:W-:Y:S01]  /*0050*/  UIADD3 UR4, UPT, UPT, UR4, -0x1, URZ ;  /* 0xffffffff04047890 */ /* 0x002fe2000fffe0ff */
[----:B0-----:R-:W-:-:S05]  /*0060*/  IMAD R5, R0, UR5, R5 ;  /* 0x0000000500057c24 */ /* 0x001fca000f8e0205 */
[C---:B------:R-:W-:Y:S02]  /*0070*/  ISETP.GE.AND P0, PT, R5.reuse, UR4, PT ;  /* 0x0000000405007c0c */ /* 0x040fe4000bf06270 */
[----:B------:R-:W-:-:S04]  /*0080*/  LOP3.LUT R0, R5, 0x1, RZ, 0xc0, !PT ;  /* 0x0000000105007812 */ /* 0x000fc800078ec0ff */
[----:B------:R-:W-:-:S13]  /*0090*/  ISETP.EQ.U32.OR P0, PT, R0, 0x1, P0 ;  /* 0x000000010000780c */ /* 0x000fda0000702470 */
[----:B------:R-:W-:Y:S05]  /*00a0*/  @P0 EXIT ;  /* 0x000000000000094d */ /* 0x000fea0003800000 */
[----:B------:R-:W0:Y:S01]  /*00b0*/  LDC.64 R2, c[0x0][0x380] ;  /* 0x0000e000ff027b82 */ /* 0x000e220000000a00 */
[----:B------:R-:W1:Y:S01]  /*00c0*/  LDCU.64 UR4, c[0x0][0x358] ;  /* 0x00006b00ff0477ac */ /* 0x000e620008000a00 */
[----:B0-----:R-:W-:-:S05]  /*00d0*/  IMAD.WIDE R2, R5, 0x4, R2 ;  /* 0x0000000405027825 */ /* 0x001fca00078e0202 */
[----:B-1----:R-:W2:Y:S04]  /*00e0*/  LDG.E R5, desc[UR4][R2.64] ;  /* 0x0000000402057981 */ /* 0x002ea8000c1e1900 */
[----:B------:R-:W2:Y:S02]  /*00f0*/  LDG.E R0, desc[UR4][R2.64+0x4] ;  /* 0x0000040402007981 */ /* 0x000ea4000c1e1900 */
[----:B--2---:R-:W-:-:S13]  /*0100*/  ISETP.GT.AND P0, PT, R5, R0, PT ;  /* 0x000000000500720c */ /* 0x004fda0003f04270 */
[----:B------:R-:W-:Y:S05]  /*0110*/  @!P0 EXIT ;  /* 0x000000000000894d */ /* 0x000fea0003800000 */
[----:B------:R-:W-:Y:S04]  /*0120*/  STG.E desc[UR4][R2.64], R0 ;  /* 0x0000000002007986 */ /* 0x000fe8000c101904 */
[----:B------:R-:W-:Y:S01]  /*0130*/  STG.E desc[UR4][R2.64+0x4], R5 ;  /* 0x0000040502007986 */ /* 0x000fe2000c101904 */
[----:B------:R-:W-:Y:S05]  /*0140*/  EXIT ;  /* 0x000000000000794d */ /* 0x000fea0003800000 */
.L_x_0:
[----:B------:R-:W-:-:S00]  /*0150*/  BRA `(.L_x_0) ;  /* 0xfffffffc00fc7947 */ /* 0x000fc0000383ffff */
[----:B------:R-:W-:-:S00]  /*0160*/  NOP ;  /* 0x0000000000007918 */ /* 0x000fc00000000000 */
        /* <DEDUP_REMOVED lines=9> */
.L_x_2:


//--------------------- .text._Z14oddPhaseKernelPii --------------------------
	.section	.text._Z14oddPhaseKernelPii,"ax",@progbits
	.align	128
        .global         _Z14oddPhaseKernelPii
        .type           _Z14oddPhaseKernelPii,@function
        .size           _Z14oddPhaseKernelPii,(.L_x_3 - _Z14oddPhaseKernelPii)
        .other          _Z14oddPhaseKernelPii,@"STO_CUDA_ENTRY STV_DEFAULT"
_Z14oddPhaseKernelPii:
.text._Z14oddPhaseKernelPii:
        /* <DEDUP_REMOVED lines=9> */
[----:B------:R-:W-:-:S13]  /*0090*/  ISETP.NE.OR P0, PT, R0, 0x1, P0 ;  /* 0x000000010000780c */ /* 0x000fda0000705670 */
[----:B------:R-:W-:Y:S05]  /*00a0*/  @P0 EXIT ;  /* 0x000000000000094d */ /* 0x000fea0003800000 */
[----:B------:R-:W0:Y:S01]  /*00b0*/  LDC.64 R2, c[0x0][0x380] ;  /* 0x0000e000ff027b82 */ /* 0x000e220000000a00 */
[----:B------:R-:W1:Y:S01]  /*00c0*/  LDCU.64 UR4, c[0x0][0x358] ;  /* 0x00006b00ff0477ac */ /* 0x000e620008000a00 */
[----:B0-----:R-:W-:-:S05]  /*00d0*/  IMAD.WIDE.U32 R2, R5, 0x4, R2 ;  /* 0x0000000405027825 */ /* 0x001fca00078e0002 */
[----:B-1----:R-:W2:Y:S04]  /*00e0*/  LDG.E R5, desc[UR4][R2.64] ;  /* 0x0000000402057981 */ /* 0x002ea8000c1e1900 */
[----:B------:R-:W2:Y:S02]  /*00f0*/  LDG.E R0, desc[UR4][R2.64+0x4] ;  /* 0x0000040402007981 */ /* 0x000ea4000c1e1900 */
[----:B--2---:R-:W-:-:S13]  /*0100*/  ISETP.GT.AND P0, PT, R5, R0, PT ;  /* 0x000000000500720c */ /* 0x004fda0003f04270 */
[----:B------:R-:W-:Y:S05]  /*0110*/  @!P0 EXIT ;  /* 0x000000000000894d */ /* 0x000fea0003800000 */
[----:B------:R-:W-:Y:S04]  /*0120*/  STG.E desc[UR4][R2.64], R0 ;  /* 0x0000000002007986 */ /* 0x000fe8000c101904 */
[----:B------:R-:W-:Y:S01]  /*0130*/  STG.E desc[UR4][R2.64+0x4], R5 ;  /* 0x0000040502007986 */ /* 0x000fe2000c101904 */
[----:B------:R-:W-:Y:S05]  /*0140*/  EXIT ;  /* 0x000000000000794d */ /* 0x000fea0003800000 */
.L_x_1:
        /* <DEDUP_REMOVED lines=11> */
.L_x_3:


//--------------------- .nv.shared.reserved.0     --------------------------
	.section	.nv.shared.reserved.0,"aw",@nobits
	.weak		__nv_reservedSMEM_offset_0_alias
	.size		__nv_reservedSMEM_offset_0_alias, 0, 64
	.other		__nv_reservedSMEM_offset_0_alias,@"STO_CUDA_RESERVED_SHARED STV_DEFAULT"
__nv_reservedSMEM_offset_0_alias:
	.zero		0
	.zero		64


//--------------------- .nv.constant0._Z15evenPhaseKernelPii --------------------------
	.section	.nv.constant0._Z15evenPhaseKernelPii,"a",@progbits
	.sectionflags	@""
	.align	4
.nv.constant0._Z15evenPhaseKernelPii:
	.zero		908


//--------------------- .nv.constant0._Z14oddPhaseKernelPii --------------------------
	.section	.nv.constant0._Z14oddPhaseKernelPii,"a",@progbits
	.sectionflags	@""
	.align	4
.nv.constant0._Z14oddPhaseKernelPii:
	.zero		908


//--------------------- SYMBOLS --------------------------

	.type		.nv.reservedSmem.offset0,@object
	.size		.nv.reservedSmem.offset0,0x4
